	.headerflags	@"EF_CUDA_TEXMODE_UNIFIED EF_CUDA_64BIT_ADDRESS EF_CUDA_ACCELERATORS EF_CUDA_SM90 EF_CUDA_VIRTUAL_SM(EF_CUDA_SM90)"
	.elftype	@"ET_EXEC"


//--------------------- .nv.info                  --------------------------
	.section	.nv.info,"",@"SHT_CUDA_INFO"
	.align	4


	//----- nvinfo : EIATTR_REGCOUNT
	.align		4
        /*0000*/ 	.byte	0x04, 0x2f
        /*0002*/ 	.short	(.L_3 - .L_2)
	.align		4
.L_2:
        /*0004*/ 	.word	index@(triton_per_fused_add_linalg_vector_norm_0)
        /*0008*/ 	.word	0x00000015


	//----- nvinfo : EIATTR_MIN_STACK_SIZE
	.align		4
.L_3:
        /*000c*/ 	.byte	0x04, 0x12
        /*000e*/ 	.short	(.L_5 - .L_4)
	.align		4
.L_4:
        /*0010*/ 	.word	index@(triton_per_fused_add_linalg_vector_norm_0)
        /*0014*/ 	.word	0x00000000


	//----- nvinfo : EIATTR_FRAME_SIZE
	.align		4
.L_5:
        /*0018*/ 	.byte	0x04, 0x11
        /*001a*/ 	.short	(.L_7 - .L_6)
	.align		4
.L_6:
        /*001c*/ 	.word	index@(triton_per_fused_add_linalg_vector_norm_0)
        /*0020*/ 	.word	0x00000000


	//----- nvinfo : EIATTR_MIN_STACK_SIZE
	.align		4
.L_7:
        /*0024*/ 	.byte	0x04, 0x12
        /*0026*/ 	.short	(.L_9 - .L_8)
	.align		4
.L_8:
        /*0028*/ 	.word	index@(triton_per_fused_add_linalg_vector_norm_0)
        /*002c*/ 	.word	0x00000000
.L_9:


//--------------------- .nv.info.triton_per_fused_add_linalg_vector_norm_0 --------------------------
	.section	.nv.info.triton_per_fused_add_linalg_vector_norm_0,"",@"SHT_CUDA_INFO"
	.sectionflags	@""
	.align	4


	//----- nvinfo : EIATTR_CUDA_API_VERSION
	.align		4
        /*0000*/ 	.byte	0x04, 0x37
        /*0002*/ 	.short	(.L_11 - .L_10)
.L_10:
        /*0004*/ 	.word	0x0000007c


	//----- nvinfo : EIATTR_KPARAM_INFO
	.align		4
.L_11:
        /*0008*/ 	.byte	0x04, 0x17
        /*000a*/ 	.short	(.L_13 - .L_12)
.L_12:
        /*000c*/ 	.word	0x00000000
        /*0010*/ 	.short	0x0002
        /*0012*/ 	.short	0x0010
        /*0014*/ 	.byte	0x00, 0xf0, 0x11, 0x00


	//----- nvinfo : EIATTR_KPARAM_INFO
	.align		4
.L_13:
        /*0018*/ 	.byte	0x04, 0x17
        /*001a*/ 	.short	(.L_15 - .L_14)
.L_14:
        /*001c*/ 	.word	0x00000000
        /*0020*/ 	.short	0x0001
        /*0022*/ 	.short	0x0008
        /*0024*/ 	.byte	0x00, 0xf4, 0x21, 0x00


	//----- nvinfo : EIATTR_KPARAM_INFO
	.align		4
.L_15:
        /*0028*/ 	.byte	0x04, 0x17
        /*002a*/ 	.short	(.L_17 - .L_16)
.L_16:
        /*002c*/ 	.word	0x00000000
        /*0030*/ 	.short	0x0000
        /*0032*/ 	.short	0x0000
        /*0034*/ 	.byte	0x00, 0xf4, 0x21, 0x00


	//----- nvinfo : EIATTR_SPARSE_MMA_MASK
	.align		4
.L_17:
        /*0038*/ 	.byte	0x03, 0x50
        /*003a*/ 	.short	0x0000


	//----- nvinfo : EIATTR_MAXREG_COUNT
	.align		4
        /*003c*/ 	.byte	0x03, 0x1b
        /*003e*/ 	.short	0x00ff


	//----- nvinfo : EIATTR_COOP_GROUP_MASK_REGIDS
	.align		4
        /*0040*/ 	.byte	0x04, 0x29
        /*0042*/ 	.short	(.L_19 - .L_18)


	//   ....[0]....
.L_18:
        /*0044*/ 	.word	0xffffffff


	//   ....[1]....
        /*0048*/ 	.word	0xffffffff


	//   ....[2]....
        /*004c*/ 	.word	0xffffffff


	//   ....[3]....
        /*0050*/ 	.word	0xffffffff


	//   ....[4]....
        /*0054*/ 	.word	0xffffffff


	//   ....[5]....
        /*0058*/ 	.word	0xffffffff


	//   ....[6]....
        /*005c*/ 	.word	0xffffffff


	//   ....[7]....
        /*0060*/ 	.word	0xffffffff


	//   ....[8]....
        /*0064*/ 	.word	0xffffffff


	//   ....[9]....
        /*0068*/ 	.word	0xffffffff


	//   ....[10]....
        /*006c*/ 	.word	0xffffffff


	//   ....[11]....
        /*0070*/ 	.word	0xffffffff


	//   ....[12]....
        /*0074*/ 	.word	0xffffffff


	//   ....[13]....
        /*0078*/ 	.word	0xffffffff


	//   ....[14]....
        /*007c*/ 	.word	0xffffffff


	//   ....[15]....
        /*0080*/ 	.word	0xffffffff


	//   ....[16]....
        /*0084*/ 	.word	0xffffffff


	//   ....[17]....
        /*0088*/ 	.word	0xffffffff


	//   ....[18]....
        /*008c*/ 	.word	0xffffffff


	//   ....[19]....
        /*0090*/ 	.word	0xffffffff


	//   ....[20]....
        /*0094*/ 	.word	0xffffffff


	//   ....[21]....
        /*0098*/ 	.word	0xffffffff


	//   ....[22]....
        /*009c*/ 	.word	0xffffffff


	//   ....[23]....
        /*00a0*/ 	.word	0xffffffff


	//----- nvinfo : EIATTR_COOP_GROUP_INSTR_OFFSETS
	.align		4
.L_19:
        /*00a4*/ 	.byte	0x04, 0x28
        /*00a6*/ 	.short	(.L_21 - .L_20)


	//   ....[0]....
.L_20:
        /*00a8*/ 	.word	0x00000130


	//   ....[1]....
        /*00ac*/ 	.word	0x00000140


	//   ....[2]....
        /*00b0*/ 	.word	0x00000170


	//   ....[3]....
        /*00b4*/ 	.word	0x00000180


	//   ....[4]....
        /*00b8*/ 	.word	0x000001b0


	//   ....[5]....
        /*00bc*/ 	.word	0x000001c0


	//   ....[6]....
        /*00c0*/ 	.word	0x000001f0


	//   ....[7]....
        /*00c4*/ 	.word	0x00000200


	//   ....[8]....
        /*00c8*/ 	.word	0x00000230


	//   ....[9]....
        /*00cc*/ 	.word	0x00000290


	//   ....[10]....
        /*00d0*/ 	.word	0x000002a0


	//   ....[11]....
        /*00d4*/ 	.word	0x00000310


	//   ....[12]....
        /*00d8*/ 	.word	0x00000330


	//   ....[13]....
        /*00dc*/ 	.word	0x00000350


	//   ....[14]....
        /*00e0*/ 	.word	0x00000370


	//   ....[15]....
        /*00e4*/ 	.word	0x00000380


	//   ....[16]....
        /*00e8*/ 	.word	0x000003e0


	//   ....[17]....
        /*00ec*/ 	.word	0x000003f0


	//   ....[18]....
        /*00f0*/ 	.word	0x00000440


	//   ....[19]....
        /*00f4*/ 	.word	0x00000480


	//   ....[20]....
        /*00f8*/ 	.word	0x000004c0


	//   ....[21]....
        /*00fc*/ 	.word	0x00000500


	//   ....[22]....
        /*0100*/ 	.word	0x00000580


	//   ....[23]....
        /*0104*/ 	.word	0x00000620


	//----- nvinfo : EIATTR_EXIT_INSTR_OFFSETS
	.align		4
.L_21:
        /*0108*/ 	.byte	0x04, 0x1c
        /*010a*/ 	.short	(.L_23 - .L_22)


	//   ....[0]....
.L_22:
        /*010c*/ 	.word	0x00000690


	//   ....[1]....
        /*0110*/ 	.word	0x00000700


	//----- nvinfo : EIATTR_REQNTID
	.align		4
.L_23:
        /*0114*/ 	.byte	0x04, 0x10
        /*0116*/ 	.short	(.L_25 - .L_24)
.L_24:
        /*0118*/ 	.word	0x00000040
        /*011c*/ 	.word	0x00000001
        /*0120*/ 	.word	0x00000001


	//----- nvinfo : EIATTR_CBANK_PARAM_SIZE
	.align		4
.L_25:
        /*0124*/ 	.byte	0x03, 0x19
        /*0126*/ 	.short	0x0014


	//----- nvinfo : EIATTR_PARAM_CBANK
	.align		4
        /*0128*/ 	.byte	0x04, 0x0a
        /*012a*/ 	.short	(.L_27 - .L_26)
	.align		4
.L_26:
        /*012c*/ 	.word	index@(.nv.constant0.triton_per_fused_add_linalg_vector_norm_0)
        /*0130*/ 	.short	0x0210
        /*0132*/ 	.short	0x0014


	//----- nvinfo : EIATTR_SW_WAR
	.align		4
.L_27:
        /*0134*/ 	.byte	0x04, 0x36
        /*0136*/ 	.short	(.L_29 - .L_28)
.L_28:
        /*0138*/ 	.word	0x00000008
.L_29:


//--------------------- .nv.callgraph             --------------------------
	.section	.nv.callgraph,"",@"SHT_CUDA_CALLGRAPH"
	.align	4
	.sectionentsize	8
	.align		4
        /*0000*/ 	.word	0x00000000
	.align		4
        /*0004*/ 	.word	0xffffffff
	.align		4
        /*0008*/ 	.word	0x00000000
	.align		4
        /*000c*/ 	.word	0xfffffffe
	.align		4
        /*0010*/ 	.word	0x00000000
	.align		4
        /*0014*/ 	.word	0xfffffffd
	.align		4
        /*0018*/ 	.word	0x00000000
	.align		4
        /*001c*/ 	.word	0xfffffffc


//--------------------- .nv.constant4             --------------------------
	.section	.nv.constant4,"a",@progbits
	.align	8
	.align		8
.nv.constant4:
        /*0000*/ 	.dword	_$_str
	.align		8
        /*0008*/ 	.dword	_$_str_$_2


//--------------------- .text.triton_per_fused_add_linalg_vector_norm_0 --------------------------
	.section	.text.triton_per_fused_add_linalg_vector_norm_0,"ax",@progbits
	.sectionflags	@"SHF_BARRIERS=1"
	.align	128
        .global         triton_per_fused_add_linalg_vector_norm_0
        .type           triton_per_fused_add_linalg_vector_norm_0,@function
        .size           triton_per_fused_add_linalg_vector_norm_0,(.L_x_1 - triton_per_fused_add_linalg_vector_norm_0)
        .other          triton_per_fused_add_linalg_vector_norm_0,@"STO_CUDA_ENTRY STV_DEFAULT"
triton_per_fused_add_linalg_vector_norm_0:
.text.triton_per_fused_add_linalg_vector_norm_0:
[----:B------:R-:W0:Y:S01]  /*0000*/  LDC R1, c[0x0][0x28] ;  /* 0x00000a00ff017b82 */ /* 0x000e220000000800 */
[----:B------:R-:W1:Y:S07]  /*0010*/  S2R R16, SR_TID.X ;  /* 0x0000000000107919 */ /* 0x000e6e0000002100 */
[----:B------:R-:W2:Y:S01]  /*0020*/  LDC.64 R8, c[0x0][0x218] ;  /* 0x00008600ff087b82 */ /* 0x000ea20000000a00 */
[----:B------:R-:W-:Y:S01]  /*0030*/  ULDC.64 UR6, c[0x0][0x208] ;  /* 0x0000820000067ab9 */ /* 0x000fe20000000a00 */
[----:B-1----:R-:W-:-:S05]  /*0040*/  LOP3.LUT R0, R16, 0x3f, RZ, 0xc0, !PT ;  /* 0x0000003f10007812 */ /* 0x002fca00078ec0ff */
[----:B--2---:R-:W-:-:S05]  /*0050*/  IMAD.WIDE.U32 R8, R0, 0x4, R8 ;  /* 0x0000000400087825 */ /* 0x004fca00078e0008 */
[----:B------:R-:W2:Y:S04]  /*0060*/  LDG.E R10, desc[UR6][R8.64] ;  /* 0x00000006080a7981 */ /* 0x000ea8000c1e1900 */
[----:B------:R-:W3:Y:S04]  /*0070*/  LDG.E R11, desc[UR6][R8.64+0x100] ;  /* 0x00010006080b7981 */ /* 0x000ee8000c1e1900 */
[----:B------:R-:W4:Y:S04]  /*0080*/  LDG.E R7, desc[UR6][R8.64+0x200] ;  /* 0x0002000608077981 */ /* 0x000f28000c1e1900 */
[----:B------:R1:W5:Y:S01]  /*0090*/  LDG.E R6, desc[UR6][R8.64+0x300] ;  /* 0x0003000608067981 */ /* 0x000362000c1e1900 */
[----:B------:R-:W1:Y:S01]  /*00a0*/  S2UR UR5, SR_CgaCtaId ;  /* 0x00000000000579c3 */ /* 0x000e620000008800 */
[C---:B------:R-:W-:Y:S01]  /*00b0*/  LOP3.LUT P1, RZ, R16.reuse, 0x1f, RZ, 0xc0, !PT ;  /* 0x0000001f10ff7812 */ /* 0x040fe2000782c0ff */
[----:B------:R-:W-:Y:S01]  /*00c0*/  UMOV UR4, 0x400 ;  /* 0x0000040000047882 */ /* 0x000fe20000000000 */
[----:B------:R-:W-:-:S02]  /*00d0*/  ISETP.GE.AND P2, PT, R16, 0x2, PT ;  /* 0x000000021000780c */ /* 0x000fc40003f46270 */
[----:B-1----:R-:W-:-:S04]  /*00e0*/  SHF.R.U32.HI R8, RZ, 0x3, R16 ;  /* 0x00000003ff087819 */ /* 0x002fc80000011610 */
[----:B------:R-:W-:Y:S01]  /*00f0*/  LOP3.LUT R8, R8, 0x4, RZ, 0xc0, !PT ;  /* 0x0000000408087812 */ /* 0x000fe200078ec0ff */
[----:B0-----:R-:W-:Y:S01]  /*0100*/  UPRMT UR4, UR5, 0x654, UR4 ;  /* 0x0000065405047896 */ /* 0x001fe20008000004 */
[----:B--2---:R-:W-:Y:S01]  /*0110*/  FMUL R12, R10, R10 ;  /* 0x0000000a0a0c7220 */ /* 0x004fe20000400000 */
[----:B---3--:R-:W-:-:S04]  /*0120*/  FMUL R17, R11, R11 ;  /* 0x0000000b0b117220 */ /* 0x008fc80000400000 */
[----:B------:R-:W0:Y:S04]  /*0130*/  SHFL.BFLY PT, R13, R12, 0x10, 0x1f ;  /* 0x0e001f000c0d7f89 */ /* 0x000e2800000e0000 */
[----:B------:R-:W1:Y:S01]  /*0140*/  SHFL.BFLY PT, R18, R17, 0x10, 0x1f ;  /* 0x0e001f0011127f89 */ /* 0x000e6200000e0000 */
[----:B0-----:R-:W-:Y:S01]  /*0150*/  FFMA R13, R10, R10, R13 ;  /* 0x0000000a0a0d7223 */ /* 0x001fe2000000000d */
[----:B-1----:R-:W-:-:S04]  /*0160*/  FFMA R18, R11, R11, R18 ;  /* 0x0000000b0b127223 */ /* 0x002fc80000000012 */
[----:B------:R-:W0:Y:S04]  /*0170*/  SHFL.BFLY PT, R10, R13, 0x8, 0x1f ;  /* 0x0d001f000d0a7f89 */ /* 0x000e2800000e0000 */
[----:B------:R-:W1:Y:S01]  /*0180*/  SHFL.BFLY PT, R11, R18, 0x8, 0x1f ;  /* 0x0d001f00120b7f89 */ /* 0x000e6200000e0000 */
[----:B0-----:R-:W-:Y:S01]  /*0190*/  FADD R10, R13, R10 ;  /* 0x0000000a0d0a7221 */ /* 0x001fe20000000000 */
[----:B-1----:R-:W-:-:S04]  /*01a0*/  FADD R12, R18, R11 ;  /* 0x0000000b120c7221 */ /* 0x002fc80000000000 */
        /* <DEDUP_REMOVED lines=8> */
[----:B------:R-:W0:Y:S02]  /*0230*/  SHFL.BFLY PT, R9, R14, 0x1, 0x1f ;  /* 0x0c201f000e097f89 */ /* 0x000e2400000e0000 */
[----:B0-----:R-:W-:Y:S01]  /*0240*/  FADD R11, R14, R9 ;  /* 0x000000090e0b7221 */ /* 0x001fe20000000000 */
[----:B------:R-:W-:Y:S01]  /*0250*/  LEA R9, R16, UR4, 0x2 ;  /* 0x0000000410097c11 */ /* 0x000fe2000f8e10ff */
[----:B----4-:R-:W-:-:S03]  /*0260*/  FMUL R14, R7, R7 ;  /* 0x00000007070e7220 */ /* 0x010fc60000400000 */
[----:B------:R-:W-:Y:S01]  /*0270*/  @!P1 STS [R8+UR4], R11 ;  /* 0x0000000b08009988 */ /* 0x000fe20008000804 */
[----:B------:R-:W-:Y:S06]  /*0280*/  BAR.SYNC.DEFER_BLOCKING 0x0 ;  /* 0x0000000000007b1d */ /* 0x000fec0000010000 */
[----:B------:R-:W0:Y:S04]  /*0290*/  SHFL.BFLY PT, R14, R14, 0x10, 0x1f ;  /* 0x0e001f000e0e7f89 */ /* 0x000e2800000e0000 */
[----:B------:R-:W1:Y:S04]  /*02a0*/  SHFL.BFLY PT, R11, R12, 0x1, 0x1f ;  /* 0x0c201f000c0b7f89 */ /* 0x000e6800000e0000 */
[----:B------:R-:W-:Y:S01]  /*02b0*/  @!P2 LDS R5, [R9] ;  /* 0x000000000905a984 */ /* 0x000fe20000000800 */
[----:B0-----:R-:W-:Y:S01]  /*02c0*/  FFMA R15, R7, R7, R14 ;  /* 0x00000007070f7223 */ /* 0x001fe2000000000e */
[----:B------:R-:W-:Y:S01]  /*02d0*/  LOP3.LUT R7, R16, 0x1, RZ, 0xc0, !PT ;  /* 0x0000000110077812 */ /* 0x000fe200078ec0ff */
[----:B-----5:R-:W-:Y:S01]  /*02e0*/  FMUL R14, R6, R6 ;  /* 0x00000006060e7220 */ /* 0x020fe20000400000 */
[----:B-1----:R-:W-:-:S02]  /*02f0*/  FADD R11, R12, R11 ;  /* 0x0000000b0c0b7221 */ /* 0x002fc40000000000 */
[----:B------:R-:W-:Y:S01]  /*0300*/  ISETP.NE.U32.AND P0, PT, R7, 0x1, PT ;  /* 0x000000010700780c */ /* 0x000fe20003f05070 */
[----:B------:R-:W0:Y:S03]  /*0310*/  SHFL.BFLY PT, R18, R15, 0x8, 0x1f ;  /* 0x0d001f000f127f89 */ /* 0x000e2600000e0000 */
[----:B------:R-:W-:Y:S01]  /*0320*/  ISETP.LT.AND P0, PT, R16, 0x2, P0 ;  /* 0x000000021000780c */ /* 0x000fe20000701270 */
[----:B------:R-:W1:Y:S01]  /*0330*/  SHFL.BFLY PT, R13, R14, 0x10, 0x1f ;  /* 0x0e001f000e0d7f89 */ /* 0x000e6200000e0000 */
[----:B0-----:R-:W-:-:S03]  /*0340*/  FADD R18, R15, R18 ;  /* 0x000000120f127221 */ /* 0x001fc60000000000 */
[----:B------:R-:W0:Y:S01]  /*0350*/  SHFL.BFLY PT, R10, R5, 0x1, 0x1f ;  /* 0x0c201f00050a7f89 */ /* 0x000e2200000e0000 */
[----:B-1----:R-:W-:-:S03]  /*0360*/  FFMA R12, R6, R6, R13 ;  /* 0x00000006060c7223 */ /* 0x002fc6000000000d */
[----:B------:R-:W1:Y:S04]  /*0370*/  SHFL.BFLY PT, R7, R18, 0x4, 0x1f ;  /* 0x0c801f0012077f89 */ /* 0x000e6800000e0000 */
[----:B------:R-:W2:Y:S01]  /*0380*/  SHFL.BFLY PT, R15, R12, 0x8, 0x1f ;  /* 0x0d001f000c0f7f89 */ /* 0x000ea200000e0000 */
[----:B0-----:R-:W-:Y:S01]  /*0390*/  FADD R10, R5, R10 ;  /* 0x0000000a050a7221 */ /* 0x001fe20000000000 */
[----:B-1----:R-:W-:-:S04]  /*03a0*/  FADD R18, R18, R7 ;  /* 0x0000000712127221 */ /* 0x002fc80000000000 */
[----:B------:R-:W-:Y:S01]  /*03b0*/  @P0 STS [R9], R10 ;  /* 0x0000000a09000388 */ /* 0x000fe20000000800 */
[----:B--2---:R-:W-:Y:S01]  /*03c0*/  FADD R15, R12, R15 ;  /* 0x0000000f0c0f7221 */ /* 0x004fe20000000000 */
[----:B------:R-:W-:Y:S06]  /*03d0*/  BAR.SYNC.DEFER_BLOCKING 0x0 ;  /* 0x0000000000007b1d */ /* 0x000fec0000010000 */
[----:B------:R-:W0:Y:S04]  /*03e0*/  SHFL.BFLY PT, R7, R18, 0x2, 0x1f ;  /* 0x0c401f0012077f89 */ /* 0x000e2800000e0000 */
[----:B------:R-:W1:Y:S04]  /*03f0*/  SHFL.BFLY PT, R16, R15, 0x4, 0x1f ;  /* 0x0c801f000f107f89 */ /* 0x000e6800000e0000 */
[----:B------:R-:W-:Y:S01]  /*0400*/  LDS R5, [UR4] ;  /* 0x00000004ff057984 */ /* 0x000fe20008000800 */
[----:B------:R-:W-:Y:S01]  /*0410*/  BAR.SYNC.DEFER_BLOCKING 0x0 ;  /* 0x0000000000007b1d */ /* 0x000fe20000010000 */
[----:B0-----:R-:W-:Y:S01]  /*0420*/  FADD R10, R18, R7 ;  /* 0x00000007120a7221 */ /* 0x001fe20000000000 */
[----:B-1----:R-:W-:-:S04]  /*0430*/  FADD R16, R15, R16 ;  /* 0x000000100f107221 */ /* 0x002fc80000000000 */
[----:B------:R-:W0:Y:S04]  /*0440*/  SHFL.BFLY PT, R13, R10, 0x1, 0x1f ;  /* 0x0c201f000a0d7f89 */ /* 0x000e2800000e0000 */
[----:B------:R-:W-:Y:S01]  /*0450*/  @!P1 STS [R8+UR4], R11 ;  /* 0x0000000b08009988 */ /* 0x000fe20008000804 */
[----:B------:R-:W-:Y:S01]  /*0460*/  BAR.SYNC.DEFER_BLOCKING 0x0 ;  /* 0x0000000000007b1d */ /* 0x000fe20000010000 */
[----:B0-----:R-:W-:-:S05]  /*0470*/  FADD R13, R10, R13 ;  /* 0x0000000d0a0d7221 */ /* 0x001fca0000000000 */
[----:B------:R-:W0:Y:S01]  /*0480*/  SHFL.BFLY PT, R11, R16, 0x2, 0x1f ;  /* 0x0c401f00100b7f89 */ /* 0x000e2200000e0000 */
[----:B------:R-:W1:Y:S03]  /*0490*/  MUFU.SQRT R5, R5 ;  /* 0x0000000500057308 */ /* 0x000e660000002000 */
[----:B------:R-:W2:Y:S01]  /*04a0*/  @!P2 LDS R4, [R9] ;  /* 0x000000000904a984 */ /* 0x000ea20000000800 */
[----:B0-----:R-:W-:-:S03]  /*04b0*/  FADD R11, R16, R11 ;  /* 0x0000000b100b7221 */ /* 0x001fc60000000000 */
[----:B--2---:R-:W0:Y:S02]  /*04c0*/  SHFL.BFLY PT, R7, R4, 0x1, 0x1f ;  /* 0x0c201f0004077f89 */ /* 0x004e2400000e0000 */
[----:B0-----:R-:W-:-:S05]  /*04d0*/  FADD R6, R4, R7 ;  /* 0x0000000704067221 */ /* 0x001fca0000000000 */
[----:B------:R-:W-:Y:S01]  /*04e0*/  @P0 STS [R9], R6 ;  /* 0x0000000609000388 */ /* 0x000fe20000000800 */
[----:B------:R-:W-:Y:S06]  /*04f0*/  BAR.SYNC.DEFER_BLOCKING 0x0 ;  /* 0x0000000000007b1d */ /* 0x000fec0000010000 */
[----:B------:R-:W0:Y:S04]  /*0500*/  SHFL.BFLY PT, R6, R11, 0x1, 0x1f ;  /* 0x0c201f000b067f89 */ /* 0x000e2800000e0000 */
[----:B------:R-:W2:Y:S01]  /*0510*/  LDS R7, [UR4] ;  /* 0x00000004ff077984 */ /* 0x000ea20008000800 */
[----:B------:R-:W-:Y:S01]  /*0520*/  BAR.SYNC.DEFER_BLOCKING 0x0 ;  /* 0x0000000000007b1d */ /* 0x000fe20000010000 */
[----:B0-----:R-:W-:-:S05]  /*0530*/  FADD R15, R11, R6 ;  /* 0x000000060b0f7221 */ /* 0x001fca0000000000 */
[----:B------:R-:W-:Y:S02]  /*0540*/  @!P1 STS [R8+UR4], R13 ;  /* 0x0000000d08009988 */ /* 0x000fe40008000804 */
[----:B------:R-:W-:Y:S06]  /*0550*/  BAR.SYNC.DEFER_BLOCKING 0x0 ;  /* 0x0000000000007b1d */ /* 0x000fec0000010000 */
[----:B--2---:R1:W1:Y:S01]  /*0560*/  MUFU.SQRT R12, R7 ;  /* 0x00000007000c7308 */ /* 0x0042620000002000 */
[----:B------:R-:W0:Y:S04]  /*0570*/  @!P2 LDS R3, [R9] ;  /* 0x000000000903a984 */ /* 0x000e280000000800 */
[----:B0-----:R-:W0:Y:S02]  /*0580*/  SHFL.BFLY PT, R4, R3, 0x1, 0x1f ;  /* 0x0c201f0003047f89 */ /* 0x001e2400000e0000 */
[----:B0-----:R-:W-:-:S05]  /*0590*/  FADD R4, R3, R4 ;  /* 0x0000000403047221 */ /* 0x001fca0000000000 */
[----:B------:R-:W-:Y:S01]  /*05a0*/  @P0 STS [R9], R4 ;  /* 0x0000000409000388 */ /* 0x000fe20000000800 */
[----:B------:R-:W-:Y:S06]  /*05b0*/  BAR.SYNC.DEFER_BLOCKING 0x0 ;  /* 0x0000000000007b1d */ /* 0x000fec0000010000 */
[----:B------:R-:W0:Y:S02]  /*05c0*/  LDS R6, [UR4] ;  /* 0x00000004ff067984 */ /* 0x000e240008000800 */
[----:B------:R-:W-:Y:S06]  /*05d0*/  BAR.SYNC.DEFER_BLOCKING 0x0 ;  /* 0x0000000000007b1d */ /* 0x000fec0000010000 */
[----:B------:R-:W-:Y:S02]  /*05e0*/  @!P1 STS [R8+UR4], R15 ;  /* 0x0000000f08009988 */ /* 0x000fe40008000804 */
[----:B------:R-:W-:Y:S06]  /*05f0*/  BAR.SYNC.DEFER_BLOCKING 0x0 ;  /* 0x0000000000007b1d */ /* 0x000fec0000010000 */
[----:B0-----:R-:W1:Y:S01]  /*0600*/  MUFU.SQRT R6, R6 ;  /* 0x0000000600067308 */ /* 0x001e620000002000 */
[----:B------:R-:W0:Y:S04]  /*0610*/  @!P2 LDS R2, [R9] ;  /* 0x000000000902a984 */ /* 0x000e280000000800 */
[----:B0-----:R-:W0:Y:S02]  /*0620*/  SHFL.BFLY PT, R3, R2, 0x1, 0x1f ;  /* 0x0c201f0002037f89 */ /* 0x001e2400000e0000 */
[----:B0-----:R-:W-:-:S05]  /*0630*/  FADD R10, R2, R3 ;  /* 0x00000003020a7221 */ /* 0x001fca0000000000 */
[----:B------:R1:W-:Y:S01]  /*0640*/  @P0 STS [R9], R10 ;  /* 0x0000000a09000388 */ /* 0x0003e20000000800 */
[----:B------:R-:W-:Y:S01]  /*0650*/  BAR.SYNC.DEFER_BLOCKING 0x0 ;  /* 0x0000000000007b1d */ /* 0x000fe20000010000 */
[----:B------:R-:W-:-:S05]  /*0660*/  ISETP.NE.AND P0, PT, R0, RZ, PT ;  /* 0x000000ff0000720c */ /* 0x000fca0003f05270 */
[----:B------:R-:W4:Y:S02]  /*0670*/  LDS R4, [UR4] ;  /* 0x00000004ff047984 */ /* 0x000f240008000800 */
[----:B------:R-:W-:Y:S06]  /*0680*/  BAR.SYNC.DEFER_BLOCKING 0x0 ;  /* 0x0000000000007b1d */ /* 0x000fec0000010000 */
[----:B-1----:R-:W-:Y:S05]  /*0690*/  @P0 EXIT ;  /* 0x000000000000094d */ /* 0x002fea0003800000 */
[----:B------:R-:W0:Y:S01]  /*06a0*/  LDC.64 R2, c[0x0][0x210] ;  /* 0x00008400ff027b82 */ /* 0x000e220000000a00 */
[----:B----4-:R-:W1:Y:S01]  /*06b0*/  MUFU.SQRT R4, R4 ;  /* 0x0000000400047308 */ /* 0x010e620000002000 */
[----:B------:R-:W-:-:S04]  /*06c0*/  FADD R5, R5, R12 ;  /* 0x0000000c05057221 */ /* 0x000fc80000000000 */
[----:B------:R-:W-:-:S04]  /*06d0*/  FADD R5, R6, R5 ;  /* 0x0000000506057221 */ /* 0x000fc80000000000 */
[----:B-1----:R-:W-:-:S05]  /*06e0*/  FADD R5, R4, R5 ;  /* 0x0000000504057221 */ /* 0x002fca0000000000 */
[----:B0-----:R-:W-:Y:S01]  /*06f0*/  STG.E desc[UR6][R2.64], R5 ;  /* 0x0000000502007986 */ /* 0x001fe2000c101906 */
[----:B------:R-:W-:Y:S05]  /*0700*/  EXIT ;  /* 0x000000000000794d */ /* 0x000fea0003800000 */
.L_x_0:
[----:B------:R-:W-:-:S00]  /*0710*/  BRA `(.L_x_0) ;  /* 0xfffffffc00fc7947 */ /* 0x000fc0000383ffff */
[----:B------:R-:W-:-:S00]  /*0720*/  NOP ;  /* 0x0000000000007918 */ /* 0x000fc00000000000 */
        /* <DEDUP_REMOVED lines=13> */
.L_x_1:


//--------------------- .nv.global.init           --------------------------
	.section	.nv.global.init,"aw",@progbits
.nv.global.init:
	.type		_$_str,@object
	.size		_$_str,(_$_str_$_2 - _$_str)
_$_str:
        /*0000*/ 	.byte	0x5f, 0x5f, 0x43, 0x55, 0x44, 0x41, 0x5f, 0x46, 0x54, 0x5a, 0x00
	.type		_$_str_$_2,@object
	.size		_$_str_$_2,(.L_1 - _$_str_$_2)
_$_str_$_2:
        /*000b*/ 	.byte	0x5f, 0x5f, 0x43, 0x55, 0x44, 0x41, 0x5f, 0x50, 0x52, 0x45, 0x43, 0x5f, 0x53, 0x51, 0x52, 0x54
        /*001b*/ 	.byte	0x00
.L_1:


//--------------------- .nv.shared.triton_per_fused_add_linalg_vector_norm_0 --------------------------
	.section	.nv.shared.triton_per_fused_add_linalg_vector_norm_0,"aw",@nobits
	.sectionflags	@""
	.align	16
	.zero		1024


//--------------------- .nv.constant0.triton_per_fused_add_linalg_vector_norm_0 --------------------------
	.section	.nv.constant0.triton_per_fused_add_linalg_vector_norm_0,"a",@progbits
	.sectionflags	@""
	.align	4
.nv.constant0.triton_per_fused_add_linalg_vector_norm_0:
	.zero		548
